//
// Generated by NVIDIA NVVM Compiler
//
// Compiler Build ID: CL-36424714
// Cuda compilation tools, release 13.0, V13.0.88
// Based on NVVM 20.0.0
//

.version 9.0
.target sm_100
.address_size 64

	// .globl	_Z17my_representationPiP12my_rep_class

.visible .entry _Z17my_representationPiP12my_rep_class(
	.param .u64 .ptr .align 1 _Z17my_representationPiP12my_rep_class_param_0,
	.param .u64 .ptr .align 1 _Z17my_representationPiP12my_rep_class_param_1
)
{
	.reg .pred 	%p<8>;
	.reg .b32 	%r<27>;
	.reg .b64 	%rd<15>;

	ld.param.u64 	%rd4, [_Z17my_representationPiP12my_rep_class_param_0];
	ld.param.u64 	%rd5, [_Z17my_representationPiP12my_rep_class_param_1];
	cvta.to.global.u64 	%rd1, %rd5;
	mov.u32 	%r7, %ctaid.x;
	mov.u32 	%r1, %ntid.x;
	mov.u32 	%r8, %tid.x;
	mad.lo.s32 	%r26, %r7, %r1, %r8;
	setp.gt.s32 	%p1, %r26, 63;
	@%p1 bra 	$L__BB0_13;
	mov.u32 	%r9, %nctaid.x;
	mul.lo.s32 	%r3, %r1, %r9;
	cvta.to.global.u64 	%rd2, %rd4;
$L__BB0_2:
	mul.hi.s32 	%r11, %r26, 1717986919;
	shr.u32 	%r12, %r11, 31;
	shr.s32 	%r13, %r11, 2;
	add.s32 	%r5, %r13, %r12;
	mul.lo.s32 	%r14, %r5, 10;
	sub.s32 	%r10, %r26, %r14;
	cvt.s64.s32 	%rd6, %r26;
	mul.wide.s32 	%rd7, %r26, 4;
	add.s64 	%rd8, %rd2, %rd7;
	ld.global.u32 	%r15, [%rd8];
	add.s32 	%r16, %r15, 1;
	cvt.s64.s32 	%rd9, %r5;
	add.s64 	%rd10, %rd6, %rd9;
	shl.b64 	%rd11, %rd10, 2;
	add.s64 	%rd12, %rd11, %rd1;
	add.s64 	%rd3, %rd12, 4;
	st.global.u32 	[%rd12+44], %r16;
	setp.eq.s32 	%p2, %r10, 9;
	@%p2 bra 	$L__BB0_7;
	setp.ne.s32 	%p3, %r10, 0;
	@%p3 bra 	$L__BB0_10;
	add.s32 	%r20, %r26, 9;
	setp.gt.u32 	%p5, %r20, 18;
	@%p5 bra 	$L__BB0_6;
	add.s32 	%r21, %r5, %r26;
	mul.wide.s32 	%rd13, %r21, 4;
	add.s64 	%rd14, %rd1, %rd13;
	mov.b32 	%r22, 4;
	st.global.u32 	[%rd14], %r22;
$L__BB0_6:
	mov.b32 	%r23, 4;
	st.global.u32 	[%rd3+36], %r23;
	bra.uni 	$L__BB0_12;
$L__BB0_7:
	add.s32 	%r17, %r26, 9;
	setp.gt.u32 	%p4, %r17, 18;
	@%p4 bra 	$L__BB0_9;
	mov.b32 	%r18, 4;
	st.global.u32 	[%rd3+4], %r18;
$L__BB0_9:
	mov.b32 	%r19, 4;
	st.global.u32 	[%rd3+44], %r19;
	bra.uni 	$L__BB0_12;
$L__BB0_10:
	add.s32 	%r24, %r26, 9;
	setp.gt.u32 	%p6, %r24, 18;
	@%p6 bra 	$L__BB0_12;
	mov.b32 	%r25, 4;
	st.global.u32 	[%rd3], %r25;
$L__BB0_12:
	add.s32 	%r26, %r26, %r3;
	setp.lt.s32 	%p7, %r26, 64;
	@%p7 bra 	$L__BB0_2;
$L__BB0_13:
	ret;

}
	// .globl	_Z14possible_movesP12my_rep_classiPiP4int4
.visible .entry _Z14possible_movesP12my_rep_classiPiP4int4(
	.param .u64 .ptr .align 1 _Z14possible_movesP12my_rep_classiPiP4int4_param_0,
	.param .u32 _Z14possible_movesP12my_rep_classiPiP4int4_param_1,
	.param .u64 .ptr .align 1 _Z14possible_movesP12my_rep_classiPiP4int4_param_2,
	.param .u64 .ptr .align 1 _Z14possible_movesP12my_rep_classiPiP4int4_param_3
)
{
	.reg .pred 	%p<8>;
	.reg .b32 	%r<37>;
	.reg .b64 	%rd<19>;

	ld.param.u64 	%rd5, [_Z14possible_movesP12my_rep_classiPiP4int4_param_0];
	ld.param.u32 	%r10, [_Z14possible_movesP12my_rep_classiPiP4int4_param_1];
	ld.param.u64 	%rd6, [_Z14possible_movesP12my_rep_classiPiP4int4_param_2];
	ld.param.u64 	%rd7, [_Z14possible_movesP12my_rep_classiPiP4int4_param_3];
	cvta.to.global.u64 	%rd1, %rd7;
	cvta.to.global.u64 	%rd2, %rd6;
	cvta.to.global.u64 	%rd3, %rd5;
	st.global.u32 	[%rd3+400], %r10;
	mov.u32 	%r11, %ctaid.x;
	mov.u32 	%r1, %ntid.x;
	mov.u32 	%r12, %tid.x;
	mad.lo.s32 	%r36, %r11, %r1, %r12;
	setp.gt.s32 	%p1, %r36, 98;
	@%p1 bra 	$L__BB1_12;
	add.s32 	%r3, %r36, 11;
	add.s32 	%r4, %r10, 1;
	mov.u32 	%r13, %nctaid.x;
	mul.lo.s32 	%r5, %r1, %r13;
$L__BB1_2:
	mul.hi.s32 	%r14, %r36, 1717986919;
	shr.u32 	%r15, %r14, 31;
	shr.s32 	%r16, %r14, 2;
	add.s32 	%r8, %r16, %r15;
	mul.lo.s32 	%r17, %r8, 10;
	sub.s32 	%r7, %r36, %r17;
	add.s32 	%r18, %r3, %r8;
	mul.wide.s32 	%rd8, %r18, 4;
	add.s64 	%rd9, %rd3, %rd8;
	ld.global.u32 	%r19, [%rd9];
	setp.ne.s32 	%p2, %r19, %r4;
	@%p2 bra 	$L__BB1_11;
	mul.wide.s32 	%rd10, %r36, 4;
	add.s64 	%rd4, %rd3, %rd10;
	ld.global.u32 	%r20, [%rd4+-44];
	setp.ne.s32 	%p3, %r20, 1;
	@%p3 bra 	$L__BB1_5;
	atom.global.add.u32 	%r21, [%rd2], 1;
	add.s32 	%r22, %r7, -1;
	add.s32 	%r23, %r8, -1;
	mul.wide.s32 	%rd11, %r21, 16;
	add.s64 	%rd12, %rd1, %rd11;
	st.global.v4.u32 	[%rd12], {%r7, %r8, %r22, %r23};
$L__BB1_5:
	ld.global.u32 	%r24, [%rd4+-36];
	setp.ne.s32 	%p4, %r24, 1;
	@%p4 bra 	$L__BB1_7;
	atom.global.add.u32 	%r25, [%rd2], 1;
	add.s32 	%r26, %r7, 1;
	add.s32 	%r27, %r8, -1;
	mul.wide.s32 	%rd13, %r25, 16;
	add.s64 	%rd14, %rd1, %rd13;
	st.global.v4.u32 	[%rd14], {%r7, %r8, %r26, %r27};
$L__BB1_7:
	ld.global.u32 	%r28, [%rd4+36];
	setp.ne.s32 	%p5, %r28, 1;
	@%p5 bra 	$L__BB1_9;
	atom.global.add.u32 	%r29, [%rd2], 1;
	add.s32 	%r30, %r7, -1;
	add.s32 	%r31, %r8, 1;
	mul.wide.s32 	%rd15, %r29, 16;
	add.s64 	%rd16, %rd1, %rd15;
	st.global.v4.u32 	[%rd16], {%r7, %r8, %r30, %r31};
$L__BB1_9:
	ld.global.u32 	%r32, [%rd4+44];
	setp.ne.s32 	%p6, %r32, 1;
	@%p6 bra 	$L__BB1_11;
	atom.global.add.u32 	%r33, [%rd2], 1;
	add.s32 	%r34, %r7, 1;
	add.s32 	%r35, %r8, -1;
	mul.wide.s32 	%rd17, %r33, 16;
	add.s64 	%rd18, %rd1, %rd17;
	st.global.v4.u32 	[%rd18], {%r7, %r8, %r34, %r35};
$L__BB1_11:
	add.s32 	%r36, %r36, %r5;
	setp.lt.s32 	%p7, %r36, 99;
	@%p7 bra 	$L__BB1_2;
$L__BB1_12:
	ret;

}
	// .globl	_Z6updateP12my_rep_class4int4
.visible .entry _Z6updateP12my_rep_class4int4(
	.param .u64 .ptr .align 1 _Z6updateP12my_rep_class4int4_param_0,
	.param .align 16 .b8 _Z6updateP12my_rep_class4int4_param_1[16]
)
{
	.reg .pred 	%p<9>;
	.reg .b32 	%r<22>;
	.reg .b64 	%rd<8>;

	ld.param.u64 	%rd3, [_Z6updateP12my_rep_class4int4_param_0];
	ld.param.v4.u32 	{%r1, %r2, %r3, %r4}, [_Z6updateP12my_rep_class4int4_param_1];
	cvta.to.global.u64 	%rd1, %rd3;
	mov.u32 	%r12, %ctaid.x;
	mov.u32 	%r5, %ntid.x;
	mov.u32 	%r13, %tid.x;
	mad.lo.s32 	%r21, %r12, %r5, %r13;
	setp.gt.s32 	%p1, %r21, 98;
	@%p1 bra 	$L__BB2_7;
	mov.u32 	%r14, %nctaid.x;
	mul.lo.s32 	%r7, %r5, %r14;
	cvt.s64.s32 	%rd5, %r21;
$L__BB2_2:
	mul.hi.s32 	%r15, %r21, 1717986919;
	shr.u32 	%r16, %r15, 31;
	shr.s32 	%r17, %r15, 2;
	add.s32 	%r10, %r17, %r16;
	mul.lo.s32 	%r18, %r10, 10;
	sub.s32 	%r9, %r21, %r18;
	setp.ne.s32 	%p2, %r9, %r1;
	setp.ne.s32 	%p3, %r10, %r2;
	cvt.s64.s32 	%rd4, %r10;
	add.s64 	%rd6, %rd5, %rd4;
	shl.b64 	%rd7, %rd6, 2;
	add.s64 	%rd2, %rd1, %rd7;
	or.pred  	%p4, %p2, %p3;
	@%p4 bra 	$L__BB2_4;
	mov.b32 	%r19, 1;
	st.global.u32 	[%rd2+40], %r19;
$L__BB2_4:
	setp.ne.s32 	%p5, %r9, %r3;
	setp.ne.s32 	%p6, %r10, %r4;
	or.pred  	%p7, %p5, %p6;
	@%p7 bra 	$L__BB2_6;
	ld.global.u32 	%r20, [%rd1+400];
	st.global.u32 	[%rd2+40], %r20;
$L__BB2_6:
	add.s32 	%r21, %r21, %r7;
	setp.lt.s32 	%p8, %r21, 99;
	@%p8 bra 	$L__BB2_2;
$L__BB2_7:
	ret;

}


// ===== COMPILED SASS (sm_100) =====

	.target	sm_100

	.elftype	@"ET_EXEC"


//--------------------- .note.nv.tkinfo           --------------------------
	.section	.note.nv.tkinfo,"",@"SHT_NOTE"
	.sectionflags	@"SHF_NOTE_NV_TKINFO"
	.tkinfo
        /*0018*/ 	.word	0x00000002
        /*0030*/ 	.string	""
        /*0030*/ 	.string	"ptxas"
        /*0030*/ 	.string	"Cuda compilation tools, release 13.0, V13.0.88"
        /*0030*/ 	.string	"Build cuda_13.0.r13.0/compiler.36424714_0"
        /*0030*/ 	.string	"-arch sm_100 -m 64 "



//--------------------- .note.nv.cuinfo           --------------------------
	.section	.note.nv.cuinfo,"",@"SHT_NOTE"
	.sectionflags	@"SHF_NOTE_NV_CUINFO"
        /*0018*/ 	.short	0x0002
        /*001a*/ 	.short	0x0064
        /*001c*/ 	.short	0x0082
	.zero		2


//--------------------- .nv.info                  --------------------------
	.section	.nv.info,"",@"SHT_CUDA_INFO"
	.align	4


	//----- nvinfo : EIATTR_REGCOUNT
	.align		4
        /*0000*/ 	.byte	0x04, 0x2f
        /*0002*/ 	.short	(.L_1 - .L_0)
	.align		4
.L_0:
        /*0004*/ 	.word	index@(_Z17my_representationPiP12my_rep_class)
        /*0008*/ 	.word	0x00000010


	//----- nvinfo : EIATTR_FRAME_SIZE
	.align		4
.L_1:
        /*000c*/ 	.byte	0x04, 0x11
        /*000e*/ 	.short	(.L_3 - .L_2)
	.align		4
.L_2:
        /*0010*/ 	.word	index@(_Z17my_representationPiP12my_rep_class)
        /*0014*/ 	.word	0x00000000


	//----- nvinfo : EIATTR_REGCOUNT
	.align		4
.L_3:
        /*0018*/ 	.byte	0x04, 0x2f
        /*001a*/ 	.short	(.L_5 - .L_4)
	.align		4
.L_4:
        /*001c*/ 	.word	index@(_Z14possible_movesP12my_rep_classiPiP4int4)
        /*0020*/ 	.word	0x00000018


	//----- nvinfo : EIATTR_FRAME_SIZE
	.align		4
.L_5:
        /*0024*/ 	.byte	0x04, 0x11
        /*0026*/ 	.short	(.L_7 - .L_6)
	.align		4
.L_6:
        /*0028*/ 	.word	index@(_Z14possible_movesP12my_rep_classiPiP4int4)
        /*002c*/ 	.word	0x00000000


	//----- nvinfo : EIATTR_REGCOUNT
	.align		4
.L_7:
        /*0030*/ 	.byte	0x04, 0x2f
        /*0032*/ 	.short	(.L_9 - .L_8)
	.align		4
.L_8:
        /*0034*/ 	.word	index@(_Z6updateP12my_rep_class4int4)
        /*0038*/ 	.word	0x0000000d


	//----- nvinfo : EIATTR_FRAME_SIZE
	.align		4
.L_9:
        /*003c*/ 	.byte	0x04, 0x11
        /*003e*/ 	.short	(.L_11 - .L_10)
	.align		4
.L_10:
        /*0040*/ 	.word	index@(_Z6updateP12my_rep_class4int4)
        /*0044*/ 	.word	0x00000000


	//----- nvinfo : EIATTR_MIN_STACK_SIZE
	.align		4
.L_11:
        /*0048*/ 	.byte	0x04, 0x12
        /*004a*/ 	.short	(.L_13 - .L_12)
	.align		4
.L_12:
        /*004c*/ 	.word	index@(_Z6updateP12my_rep_class4int4)
        /*0050*/ 	.word	0x00000000


	//----- nvinfo : EIATTR_MIN_STACK_SIZE
	.align		4
.L_13:
        /*0054*/ 	.byte	0x04, 0x12
        /*0056*/ 	.short	(.L_15 - .L_14)
	.align		4
.L_14:
        /*0058*/ 	.word	index@(_Z14possible_movesP12my_rep_classiPiP4int4)
        /*005c*/ 	.word	0x00000000


	//----- nvinfo : EIATTR_MIN_STACK_SIZE
	.align		4
.L_15:
        /*0060*/ 	.byte	0x04, 0x12
        /*0062*/ 	.short	(.L_17 - .L_16)
	.align		4
.L_16:
        /*0064*/ 	.word	index@(_Z17my_representationPiP12my_rep_class)
        /*0068*/ 	.word	0x00000000
.L_17:


//--------------------- .nv.compat                --------------------------
	.section	.nv.compat,"",@"SHT_CUDA_COMPAT_INFO"
	.align	4
        /*0000*/ 	.byte	0x02, 0x09, 0x00, 0x00, 0x02, 0x02, 0x01, 0x00, 0x02, 0x05, 0x05, 0x00, 0x03, 0x07, 0x01, 0x01
        /*0010*/ 	.byte	0x02, 0x03, 0x00, 0x00, 0x02, 0x06, 0x01, 0x00, 0x04, 0x0b, 0x08, 0x00, 0x09, 0x00, 0x00, 0x00
        /*0020*/ 	.byte	0x00, 0x00, 0x00, 0x00


//--------------------- .nv.info._Z6updateP12my_rep_class4int4 --------------------------
	.section	.nv.info._Z6updateP12my_rep_class4int4,"",@"SHT_CUDA_INFO"
	.sectionflags	@""
	.align	4


	//----- nvinfo : EIATTR_CUDA_API_VERSION
	.align		4
        /*0000*/ 	.byte	0x04, 0x37
        /*0002*/ 	.short	(.L_19 - .L_18)
.L_18:
        /*0004*/ 	.word	0x00000082


	//----- nvinfo : EIATTR_KPARAM_INFO
	.align		4
.L_19:
        /*0008*/ 	.byte	0x04, 0x17
        /*000a*/ 	.short	(.L_21 - .L_20)
.L_20:
        /*000c*/ 	.word	0x00000000
        /*0010*/ 	.short	0x0001
        /*0012*/ 	.short	0x0010
        /*0014*/ 	.byte	0x00, 0xf0, 0x41, 0x00


	//----- nvinfo : EIATTR_KPARAM_INFO
	.align		4
.L_21:
        /*0018*/ 	.byte	0x04, 0x17
        /*001a*/ 	.short	(.L_23 - .L_22)
.L_22:
        /*001c*/ 	.word	0x00000000
        /*0020*/ 	.short	0x0000
        /*0022*/ 	.short	0x0000
        /*0024*/ 	.byte	0x00, 0xf5, 0x21, 0x00


	//----- nvinfo : EIATTR_SPARSE_MMA_MASK
	.align		4
.L_23:
        /*0028*/ 	.byte	0x03, 0x50
        /*002a*/ 	.short	0x0000


	//----- nvinfo : EIATTR_MAXREG_COUNT
	.align		4
        /*002c*/ 	.byte	0x03, 0x1b
        /*002e*/ 	.short	0x00ff


	//----- nvinfo : EIATTR_MERCURY_ISA_VERSION
	.align		4
        /*0030*/ 	.byte	0x03, 0x5f
        /*0032*/ 	.short	0x0101


	//----- nvinfo : EIATTR_VRC_CTA_INIT_COUNT
	.align		4
        /*0034*/ 	.byte	0x02, 0x4a
	.zero		1
	.zero		1


	//----- nvinfo : EIATTR_EXIT_INSTR_OFFSETS
	.align		4
        /*0038*/ 	.byte	0x04, 0x1c
        /*003a*/ 	.short	(.L_25 - .L_24)


	//   ....[0]....
.L_24:
        /*003c*/ 	.word	0x00000060


	//   ....[1]....
        /*0040*/ 	.word	0x00000260


	//----- nvinfo : EIATTR_CRS_STACK_SIZE
	.align		4
.L_25:
        /*0044*/ 	.byte	0x04, 0x1e
        /*0046*/ 	.short	(.L_27 - .L_26)
.L_26:
        /*0048*/ 	.word	0x00000000


	//----- nvinfo : EIATTR_CBANK_PARAM_SIZE
	.align		4
.L_27:
        /*004c*/ 	.byte	0x03, 0x19
        /*004e*/ 	.short	0x0020


	//----- nvinfo : EIATTR_PARAM_CBANK
	.align		4
        /*0050*/ 	.byte	0x04, 0x0a
        /*0052*/ 	.short	(.L_29 - .L_28)
	.align		4
.L_28:
        /*0054*/ 	.word	index@(.nv.constant0._Z6updateP12my_rep_class4int4)
        /*0058*/ 	.short	0x0380
        /*005a*/ 	.short	0x0020


	//----- nvinfo : EIATTR_SW_WAR
	.align		4
.L_29:
        /*005c*/ 	.byte	0x04, 0x36
        /*005e*/ 	.short	(.L_31 - .L_30)
.L_30:
        /*0060*/ 	.word	0x00000008
.L_31:


//--------------------- .nv.info._Z14possible_movesP12my_rep_classiPiP4int4 --------------------------
	.section	.nv.info._Z14possible_movesP12my_rep_classiPiP4int4,"",@"SHT_CUDA_INFO"
	.sectionflags	@""
	.align	4


	//----- nvinfo : EIATTR_CUDA_API_VERSION
	.align		4
        /*0000*/ 	.byte	0x04, 0x37
        /*0002*/ 	.short	(.L_33 - .L_32)
.L_32:
        /*0004*/ 	.word	0x00000082


	//----- nvinfo : EIATTR_KPARAM_INFO
	.align		4
.L_33:
        /*0008*/ 	.byte	0x04, 0x17
        /*000a*/ 	.short	(.L_35 - .L_34)
.L_34:
        /*000c*/ 	.word	0x00000000
        /*0010*/ 	.short	0x0003
        /*0012*/ 	.short	0x0018
        /*0014*/ 	.byte	0x00, 0xf5, 0x21, 0x00


	//----- nvinfo : EIATTR_KPARAM_INFO
	.align		4
.L_35:
        /*0018*/ 	.byte	0x04, 0x17
        /*001a*/ 	.short	(.L_37 - .L_36)
.L_36:
        /*001c*/ 	.word	0x00000000
        /*0020*/ 	.short	0x0002
        /*0022*/ 	.short	0x0010
        /*0024*/ 	.byte	0x00, 0xf5, 0x21, 0x00


	//----- nvinfo : EIATTR_KPARAM_INFO
	.align		4
.L_37:
        /*0028*/ 	.byte	0x04, 0x17
        /*002a*/ 	.short	(.L_39 - .L_38)
.L_38:
        /*002c*/ 	.word	0x00000000
        /*0030*/ 	.short	0x0001
        /*0032*/ 	.short	0x0008
        /*0034*/ 	.byte	0x00, 0xf0, 0x11, 0x00


	//----- nvinfo : EIATTR_KPARAM_INFO
	.align		4
.L_39:
        /*0038*/ 	.byte	0x04, 0x17
        /*003a*/ 	.short	(.L_41 - .L_40)
.L_40:
        /*003c*/ 	.word	0x00000000
        /*0040*/ 	.short	0x0000
        /*0042*/ 	.short	0x0000
        /*0044*/ 	.byte	0x00, 0xf5, 0x21, 0x00


	//----- nvinfo : EIATTR_SPARSE_MMA_MASK
	.align		4
.L_41:
        /*0048*/ 	.byte	0x03, 0x50
        /*004a*/ 	.short	0x0000


	//----- nvinfo : EIATTR_MAXREG_COUNT
	.align		4
        /*004c*/ 	.byte	0x03, 0x1b
        /*004e*/ 	.short	0x00ff


	//----- nvinfo : EIATTR_MERCURY_ISA_VERSION
	.align		4
        /*0050*/ 	.byte	0x03, 0x5f
        /*0052*/ 	.short	0x0101


	//----- nvinfo : EIATTR_INT_WARP_WIDE_INSTR_OFFSETS
	.align		4
        /*0054*/ 	.byte	0x04, 0x31
        /*0056*/ 	.short	(.L_43 - .L_42)


	//   ....[0]....
.L_42:
        /*0058*/ 	.word	0x00000210


	//   ....[1]....
        /*005c*/ 	.word	0x000002b0


	//   ....[2]....
        /*0060*/ 	.word	0x00000360


	//   ....[3]....
        /*0064*/ 	.word	0x00000400


	//   ....[4]....
        /*0068*/ 	.word	0x000004b0


	//   ....[5]....
        /*006c*/ 	.word	0x00000550


	//   ....[6]....
        /*0070*/ 	.word	0x000005f0


	//   ....[7]....
        /*0074*/ 	.word	0x00000690


	//----- nvinfo : EIATTR_VRC_CTA_INIT_COUNT
	.align		4
.L_43:
        /*0078*/ 	.byte	0x02, 0x4a
	.zero		1
	.zero		1


	//----- nvinfo : EIATTR_EXIT_INSTR_OFFSETS
	.align		4
        /*007c*/ 	.byte	0x04, 0x1c
        /*007e*/ 	.short	(.L_45 - .L_44)


	//   ....[0]....
.L_44:
        /*0080*/ 	.word	0x000000a0


	//   ....[1]....
        /*0084*/ 	.word	0x00000720


	//----- nvinfo : EIATTR_CRS_STACK_SIZE
	.align		4
.L_45:
        /*0088*/ 	.byte	0x04, 0x1e
        /*008a*/ 	.short	(.L_47 - .L_46)
.L_46:
        /*008c*/ 	.word	0x00000000


	//----- nvinfo : EIATTR_CBANK_PARAM_SIZE
	.align		4
.L_47:
        /*0090*/ 	.byte	0x03, 0x19
        /*0092*/ 	.short	0x0020


	//----- nvinfo : EIATTR_PARAM_CBANK
	.align		4
        /*0094*/ 	.byte	0x04, 0x0a
        /*0096*/ 	.short	(.L_49 - .L_48)
	.align		4
.L_48:
        /*0098*/ 	.word	index@(.nv.constant0._Z14possible_movesP12my_rep_classiPiP4int4)
        /*009c*/ 	.short	0x0380
        /*009e*/ 	.short	0x0020


	//----- nvinfo : EIATTR_SW_WAR
	.align		4
.L_49:
        /*00a0*/ 	.byte	0x04, 0x36
        /*00a2*/ 	.short	(.L_51 - .L_50)
.L_50:
        /*00a4*/ 	.word	0x00000008
.L_51:


//--------------------- .nv.info._Z17my_representationPiP12my_rep_class --------------------------
	.section	.nv.info._Z17my_representationPiP12my_rep_class,"",@"SHT_CUDA_INFO"
	.sectionflags	@""
	.align	4


	//----- nvinfo : EIATTR_CUDA_API_VERSION
	.align		4
        /*0000*/ 	.byte	0x04, 0x37
        /*0002*/ 	.short	(.L_53 - .L_52)
.L_52:
        /*0004*/ 	.word	0x00000082


	//----- nvinfo : EIATTR_KPARAM_INFO
	.align		4
.L_53:
        /*0008*/ 	.byte	0x04, 0x17
        /*000a*/ 	.short	(.L_55 - .L_54)
.L_54:
        /*000c*/ 	.word	0x00000000
        /*0010*/ 	.short	0x0001
        /*0012*/ 	.short	0x0008
        /*0014*/ 	.byte	0x00, 0xf5, 0x21, 0x00


	//----- nvinfo : EIATTR_KPARAM_INFO
	.align		4
.L_55:
        /*0018*/ 	.byte	0x04, 0x17
        /*001a*/ 	.short	(.L_57 - .L_56)
.L_56:
        /*001c*/ 	.word	0x00000000
        /*0020*/ 	.short	0x0000
        /*0022*/ 	.short	0x0000
        /*0024*/ 	.byte	0x00, 0xf5, 0x21, 0x00


	//----- nvinfo : EIATTR_SPARSE_MMA_MASK
	.align		4
.L_57:
        /*0028*/ 	.byte	0x03, 0x50
        /*002a*/ 	.short	0x0000


	//----- nvinfo : EIATTR_MAXREG_COUNT
	.align		4
        /*002c*/ 	.byte	0x03, 0x1b
        /*002e*/ 	.short	0x00ff


	//----- nvinfo : EIATTR_MERCURY_ISA_VERSION
	.align		4
        /*0030*/ 	.byte	0x03, 0x5f
        /*0032*/ 	.short	0x0101


	//----- nvinfo : EIATTR_VRC_CTA_INIT_COUNT
	.align		4
        /*0034*/ 	.byte	0x02, 0x4a
	.zero		1
	.zero		1


	//----- nvinfo : EIATTR_EXIT_INSTR_OFFSETS
	.align		4
        /*0038*/ 	.byte	0x04, 0x1c
        /*003a*/ 	.short	(.L_59 - .L_58)


	//   ....[0]....
.L_58:
        /*003c*/ 	.word	0x00000060


	//   ....[1]....
        /*0040*/ 	.word	0x00000360


	//----- nvinfo : EIATTR_CRS_STACK_SIZE
	.align		4
.L_59:
        /*0044*/ 	.byte	0x04, 0x1e
        /*0046*/ 	.short	(.L_61 - .L_60)
.L_60:
        /*0048*/ 	.word	0x00000000


	//----- nvinfo : EIATTR_CBANK_PARAM_SIZE
	.align		4
.L_61:
        /*004c*/ 	.byte	0x03, 0x19
        /*004e*/ 	.short	0x0010


	//----- nvinfo : EIATTR_PARAM_CBANK
	.align		4
        /*0050*/ 	.byte	0x04, 0x0a
        /*0052*/ 	.short	(.L_63 - .L_62)
	.align		4
.L_62:
        /*0054*/ 	.word	index@(.nv.constant0._Z17my_representationPiP12my_rep_class)
        /*0058*/ 	.short	0x0380
        /*005a*/ 	.short	0x0010


	//----- nvinfo : EIATTR_SW_WAR
	.align		4
.L_63:
        /*005c*/ 	.byte	0x04, 0x36
        /*005e*/ 	.short	(.L_65 - .L_64)
.L_64:
        /*0060*/ 	.word	0x00000008
.L_65:


//--------------------- .nv.callgraph             --------------------------
	.section	.nv.callgraph,"",@"SHT_CUDA_CALLGRAPH"
	.align	4
	.sectionentsize	8
	.align		4
        /*0000*/ 	.word	0x00000000
	.align		4
        /*0004*/ 	.word	0xffffffff
	.align		4
        /*0008*/ 	.word	0x00000000
	.align		4
        /*000c*/ 	.word	0xfffffffe
	.align		4
        /*0010*/ 	.word	0x00000000
	.align		4
        /*0014*/ 	.word	0xfffffffd
	.align		4
        /*0018*/ 	.word	0x00000000
	.align		4
        /*001c*/ 	.word	0xfffffffc


//--------------------- .text._Z6updateP12my_rep_class4int4 --------------------------
	.section	.text._Z6updateP12my_rep_class4int4,"ax",@progbits
	.align	128
        .global         _Z6updateP12my_rep_class4int4
        .type           _Z6updateP12my_rep_class4int4,@function
        .size           _Z6updateP12my_rep_class4int4,(.L_x_20 - _Z6updateP12my_rep_class4int4)
        .other          _Z6updateP12my_rep_class4int4,@"STO_CUDA_ENTRY STV_DEFAULT"
_Z6updateP12my_rep_class4int4:
.text._Z6updateP12my_rep_class4int4:
[----:B------:R-:W-:Y:S01]  /*0000*/  LDC R1, c[0x0][0x37c] ;  /* 0x0000df00ff017b82 */ /* 0x000fe20000000800 */
[----:B------:R-:W0:Y:S07]  /*0010*/  S2R R0, SR_TID.X ;  /* 0x0000000000007919 */ /* 0x000e2e0000002100 */
[----:B------:R-:W0:Y:S08]  /*0020*/  S2UR UR4, SR_CTAID.X ;  /* 0x00000000000479c3 */ /* 0x000e300000002500 */
[----:B------:R-:W0:Y:S02]  /*0030*/  LDC R7, c[0x0][0x360] ;  /* 0x0000d800ff077b82 */ /* 0x000e240000000800 */
[----:B0-----:R-:W-:-:S05]  /*0040*/  IMAD R0, R7, UR4, R0 ;  /* 0x0000000407007c24 */ /* 0x001fca000f8e0200 */
[----:B------:R-:W-:-:S13]  /*0050*/  ISETP.GT.AND P0, PT, R0, 0x62, PT ;  /* 0x000000620000780c */ /* 0x000fda0003f04270 */
[----:B------:R-:W-:Y:S05]  /*0060*/  @P0 EXIT ;  /* 0x000000000000094d */ /* 0x000fea0003800000 */
[----:B------:R-:W0:Y:S01]  /*0070*/  LDCU UR4, c[0x0][0x370] ;  /* 0x00006e00ff0477ac */ /* 0x000e220008000800 */
[--C-:B------:R-:W-:Y:S01]  /*0080*/  SHF.R.S32.HI R8, RZ, 0x1f, R0.reuse ;  /* 0x0000001fff087819 */ /* 0x100fe20000011400 */
[----:B------:R-:W-:Y:S01]  /*0090*/  IMAD.MOV.U32 R6, RZ, RZ, R0 ;  /* 0x000000ffff067224 */ /* 0x000fe200078e0000 */
[----:B------:R-:W1:Y:S01]  /*00a0*/  LDCU.64 UR6, c[0x0][0x358] ;  /* 0x00006b00ff0677ac */ /* 0x000e620008000a00 */
[----:B------:R-:W2:Y:S01]  /*00b0*/  LDCU.64 UR10, c[0x0][0x390] ;  /* 0x00007200ff0a77ac */ /* 0x000ea20008000a00 */
[----:B------:R-:W3:Y:S01]  /*00c0*/  LDCU.64 UR8, c[0x0][0x380] ;  /* 0x00007000ff0877ac */ /* 0x000ee20008000a00 */
[----:B------:R-:W4:Y:S01]  /*00d0*/  LDCU.64 UR12, c[0x0][0x398] ;  /* 0x00007300ff0c77ac */ /* 0x000f220008000a00 */
[----:B0-----:R-:W-:-:S07]  /*00e0*/  IMAD R7, R7, UR4, RZ ;  /* 0x0000000407077c24 */ /* 0x001fce000f8e02ff */
.L_x_2:
[----:B------:R-:W-:Y:S01]  /*00f0*/  IMAD.HI R2, R0, 0x66666667, RZ ;  /* 0x6666666700027827 */ /* 0x000fe200078e02ff */
[----:B------:R-:W-:Y:S04]  /*0100*/  BSSY.RECONVERGENT B0, `(.L_x_0) ;  /* 0x0000014000007945 */ /* 0x000fe80003800200 */
[----:B01----:R-:W-:-:S04]  /*0110*/  SHF.R.U32.HI R3, RZ, 0x1f, R2 ;  /* 0x0000001fff037819 */ /* 0x003fc80000011602 */
[----:B------:R-:W-:-:S04]  /*0120*/  LEA.HI.SX32 R9, R2, R3, 0x1e ;  /* 0x0000000302097211 */ /* 0x000fc800078ff2ff */
[C---:B------:R-:W-:Y:S01]  /*0130*/  IADD3 R2, P1, PT, R9.reuse, R6, RZ ;  /* 0x0000000609027210 */ /* 0x040fe20007f3e0ff */
[C-C-:B------:R-:W-:Y:S01]  /*0140*/  IMAD R10, R9.reuse, -0xa, R0.reuse ;  /* 0xfffffff6090a7824 */ /* 0x140fe200078e0200 */
[----:B--2---:R-:W-:Y:S01]  /*0150*/  ISETP.NE.AND P0, PT, R9, UR11, PT ;  /* 0x0000000b09007c0c */ /* 0x004fe2000bf05270 */
[----:B------:R-:W-:Y:S01]  /*0160*/  IMAD.IADD R0, R7, 0x1, R0 ;  /* 0x0000000107007824 */ /* 0x000fe200078e0200 */
[----:B------:R-:W-:Y:S02]  /*0170*/  LEA.HI.X.SX32 R3, R9, R8, 0x1, P1 ;  /* 0x0000000809037211 */ /* 0x000fe400008f0eff */
[----:B---3--:R-:W-:Y:S02]  /*0180*/  LEA R4, P1, R2, UR8, 0x2 ;  /* 0x0000000802047c11 */ /* 0x008fe4000f8210ff */
[----:B------:R-:W-:Y:S02]  /*0190*/  ISETP.NE.OR P0, PT, R10, UR10, P0 ;  /* 0x0000000a0a007c0c */ /* 0x000fe40008705670 */
[----:B------:R-:W-:-:S02]  /*01a0*/  LEA.HI.X R5, R2, UR9, R3, 0x2, P1 ;  /* 0x0000000902057c11 */ /* 0x000fc400088f1403 */
[----:B----4-:R-:W-:-:S04]  /*01b0*/  ISETP.NE.AND P1, PT, R9, UR13, PT ;  /* 0x0000000d09007c0c */ /* 0x010fc8000bf25270 */
[----:B------:R-:W-:-:S05]  /*01c0*/  ISETP.NE.OR P1, PT, R10, UR12, P1 ;  /* 0x0000000c0a007c0c */ /* 0x000fca0008f25670 */
[----:B------:R-:W-:-:S05]  /*01d0*/  @!P0 IMAD.MOV.U32 R3, RZ, RZ, 0x1 ;  /* 0x00000001ff038424 */ /* 0x000fca00078e00ff */
[----:B-1----:R0:W-:Y:S01]  /*01e0*/  @!P0 STG.E desc[UR6][R4.64+0x28], R3 ;  /* 0x0000280304008986 */ /* 0x0021e2000c101906 */
[----:B------:R-:W-:Y:S02]  /*01f0*/  ISETP.GE.AND P0, PT, R0, 0x63, PT ;  /* 0x000000630000780c */ /* 0x000fe40003f06270 */
[----:B------:R-:W-:Y:S11]  /*0200*/  @P1 BRA `(.L_x_1) ;  /* 0x00000000000c1947 */ /* 0x000ff60003800000 */
[----:B0-----:R-:W0:Y:S02]  /*0210*/  LDC.64 R2, c[0x0][0x380] ;  /* 0x0000e000ff027b82 */ /* 0x001e240000000a00 */
[----:B0-----:R-:W2:Y:S04]  /*0220*/  LDG.E R3, desc[UR6][R2.64+0x190] ;  /* 0x0001900602037981 */ /* 0x001ea8000c1e1900 */
[----:B--2---:R1:W-:Y:S02]  /*0230*/  STG.E desc[UR6][R4.64+0x28], R3 ;  /* 0x0000280304007986 */ /* 0x0043e4000c101906 */
.L_x_1:
[----:B------:R-:W-:Y:S05]  /*0240*/  BSYNC.RECONVERGENT B0 ;  /* 0x0000000000007941 */ /* 0x000fea0003800200 */
.L_x_0:
[----:B------:R-:W-:Y:S05]  /*0250*/  @!P0 BRA `(.L_x_2) ;  /* 0xfffffffc00a48947 */ /* 0x000fea000383ffff */
[----:B------:R-:W-:Y:S05]  /*0260*/  EXIT ;  /* 0x000000000000794d */ /* 0x000fea0003800000 */
.L_x_3:
[----:B------:R-:W-:-:S00]  /*0270*/  BRA `(.L_x_3) ;  /* 0xfffffffc00fc7947 */ /* 0x000fc0000383ffff */
[----:B------:R-:W-:-:S00]  /*0280*/  NOP ;  /* 0x0000000000007918 */ /* 0x000fc00000000000 */
[----:B------:R-:W-:-:S00]  /*0290*/  NOP ;  /* 0x0000000000007918 */ /* 0x000fc00000000000 */
[----:B------:R-:W-:-:S00]  /*02a0*/  NOP ;  /* 0x0000000000007918 */ /* 0x000fc00000000000 */
[----:B------:R-:W-:-:S00]  /*02b0*/  NOP ;  /* 0x0000000000007918 */ /* 0x000fc00000000000 */
[----:B------:R-:W-:-:S00]  /*02c0*/  NOP ;  /* 0x0000000000007918 */ /* 0x000fc00000000000 */
[----:B------:R-:W-:-:S00]  /*02d0*/  NOP ;  /* 0x0000000000007918 */ /* 0x000fc00000000000 */
[----:B------:R-:W-:-:S00]  /*02e0*/  NOP ;  /* 0x0000000000007918 */ /* 0x000fc00000000000 */
[----:B------:R-:W-:-:S00]  /*02f0*/  NOP ;  /* 0x0000000000007918 */ /* 0x000fc00000000000 */
.L_x_20:


//--------------------- .text._Z14possible_movesP12my_rep_classiPiP4int4 --------------------------
	.section	.text._Z14possible_movesP12my_rep_classiPiP4int4,"ax",@progbits
	.align	128
        .global         _Z14possible_movesP12my_rep_classiPiP4int4
        .type           _Z14possible_movesP12my_rep_classiPiP4int4,@function
        .size           _Z14possible_movesP12my_rep_classiPiP4int4,(.L_x_21 - _Z14possible_movesP12my_rep_classiPiP4int4)
        .other          _Z14possible_movesP12my_rep_classiPiP4int4,@"STO_CUDA_ENTRY STV_DEFAULT"
_Z14possible_movesP12my_rep_classiPiP4int4:
.text._Z14possible_movesP12my_rep_classiPiP4int4:
[----:B------:R-:W-:Y:S01]  /*0000*/  LDC R1, c[0x0][0x37c] ;  /* 0x0000df00ff017b82 */ /* 0x000fe20000000800 */
[----:B------:R-:W0:Y:S07]  /*0010*/  S2R R0, SR_TID.X ;  /* 0x0000000000007919 */ /* 0x000e2e0000002100 */
[----:B------:R-:W0:Y:S01]  /*0020*/  S2UR UR6, SR_CTAID.X ;  /* 0x00000000000679c3 */ /* 0x000e220000002500 */
[----:B------:R-:W1:Y:S07]  /*0030*/  LDCU.64 UR4, c[0x0][0x358] ;  /* 0x00006b00ff0477ac */ /* 0x000e6e0008000a00 */
[----:B------:R-:W0:Y:S08]  /*0040*/  LDC R11, c[0x0][0x360] ;  /* 0x0000d800ff0b7b82 */ /* 0x000e300000000800 */
[----:B------:R-:W1:Y:S08]  /*0050*/  LDC R5, c[0x0][0x388] ;  /* 0x0000e200ff057b82 */ /* 0x000e700000000800 */
[----:B------:R-:W1:Y:S01]  /*0060*/  LDC.64 R2, c[0x0][0x380] ;  /* 0x0000e000ff027b82 */ /* 0x000e620000000a00 */
[----:B0-----:R-:W-:-:S05]  /*0070*/  IMAD R0, R11, UR6, R0 ;  /* 0x000000060b007c24 */ /* 0x001fca000f8e0200 */
[----:B------:R-:W-:Y:S01]  /*0080*/  ISETP.GT.AND P0, PT, R0, 0x62, PT ;  /* 0x000000620000780c */ /* 0x000fe20003f04270 */
[----:B-1----:R0:W-:-:S12]  /*0090*/  STG.E desc[UR4][R2.64+0x190], R5 ;  /* 0x0001900502007986 */ /* 0x0021d8000c101904 */
[----:B------:R-:W-:Y:S05]  /*00a0*/  @P0 EXIT ;  /* 0x000000000000094d */ /* 0x000fea0003800000 */
[----:B------:R-:W1:Y:S01]  /*00b0*/  LDC.64 R8, c[0x0][0x398] ;  /* 0x0000e600ff087b82 */ /* 0x000e620000000a00 */
[----:B------:R-:W2:Y:S01]  /*00c0*/  LDCU UR6, c[0x0][0x370] ;  /* 0x00006e00ff0677ac */ /* 0x000ea20008000800 */
[----:B------:R-:W-:Y:S02]  /*00d0*/  VIADD R10, R5, 0x1 ;  /* 0x00000001050a7836 */ /* 0x000fe40000000000 */
[----:B------:R-:W-:-:S04]  /*00e0*/  VIADD R12, R0, 0xb ;  /* 0x0000000b000c7836 */ /* 0x000fc80000000000 */
[----:B0-----:R-:W0:Y:S01]  /*00f0*/  LDC.64 R2, c[0x0][0x380] ;  /* 0x0000e000ff027b82 */ /* 0x001e220000000a00 */
[----:B--2---:R-:W-:-:S07]  /*0100*/  IMAD R11, R11, UR6, RZ ;  /* 0x000000060b0b7c24 */ /* 0x004fce000f8e02ff */
.L_x_12:
[----:B0-2---:R-:W-:-:S05]  /*0110*/  IMAD.HI R5, R0, 0x66666667, RZ ;  /* 0x6666666700057827 */ /* 0x005fca00078e02ff */
[----:B------:R-:W-:-:S04]  /*0120*/  SHF.R.U32.HI R4, RZ, 0x1f, R5 ;  /* 0x0000001fff047819 */ /* 0x000fc80000011605 */
[----:B------:R-:W-:-:S04]  /*0130*/  LEA.HI.SX32 R5, R5, R4, 0x1e ;  /* 0x0000000405057211 */ /* 0x000fc800078ff2ff */
[----:B------:R-:W-:-:S05]  /*0140*/  IADD3 R7, PT, PT, R12, R5, RZ ;  /* 0x000000050c077210 */ /* 0x000fca0007ffe0ff */
[----:B0-----:R-:W-:-:S06]  /*0150*/  IMAD.WIDE R6, R7, 0x4, R2 ;  /* 0x0000000407067825 */ /* 0x001fcc00078e0202 */
[----:B------:R-:W2:Y:S01]  /*0160*/  LDG.E R7, desc[UR4][R6.64] ;  /* 0x0000000406077981 */ /* 0x000ea2000c1e1900 */
[----:B------:R-:W-:Y:S01]  /*0170*/  BSSY.RECONVERGENT B0, `(.L_x_4) ;  /* 0x0000057000007945 */ /* 0x000fe20003800200 */
[----:B--2---:R-:W-:-:S13]  /*0180*/  ISETP.NE.AND P0, PT, R7, R10, PT ;  /* 0x0000000a0700720c */ /* 0x004fda0003f05270 */
[----:B------:R-:W-:Y:S05]  /*0190*/  @P0 BRA `(.L_x_5) ;  /* 0x0000000400500947 */ /* 0x000fea0003800000 */
[----:B------:R-:W-:-:S05]  /*01a0*/  IMAD.WIDE R14, R0, 0x4, R2 ;  /* 0x00000004000e7825 */ /* 0x000fca00078e0202 */
[----:B------:R-:W2:Y:S01]  /*01b0*/  LDG.E R4, desc[UR4][R14.64+-0x2c] ;  /* 0xffffd4040e047981 */ /* 0x000ea2000c1e1900 */
[----:B------:R-:W-:Y:S01]  /*01c0*/  BSSY.RECONVERGENT B1, `(.L_x_6) ;  /* 0x0000014000017945 */ /* 0x000fe20003800200 */
[----:B--2---:R-:W-:Y:S01]  /*01d0*/  ISETP.NE.AND P0, PT, R4, 0x1, PT ;  /* 0x000000010400780c */ /* 0x004fe20003f05270 */
[----:B------:R-:W-:-:S12]  /*01e0*/  IMAD R4, R5, -0xa, R0 ;  /* 0xfffffff605047824 */ /* 0x000fd800078e0200 */
[----:B------:R-:W-:Y:S05]  /*01f0*/  @P0 BRA `(.L_x_7) ;  /* 0x0000000000400947 */ /* 0x000fea0003800000 */
[----:B------:R-:W0:Y:S01]  /*0200*/  S2R R7, SR_LANEID ;  /* 0x0000000000077919 */ /* 0x000e220000000000 */
[----:B------:R-:W-:Y:S01]  /*0210*/  VOTEU.ANY UR6, UPT, PT ;  /* 0x0000000000067886 */ /* 0x000fe200038e0100 */
[----:B------:R-:W2:Y:S01]  /*0220*/  LDC.64 R16, c[0x0][0x390] ;  /* 0x0000e400ff107b82 */ /* 0x000ea20000000a00 */
[----:B------:R-:W0:Y:S08]  /*0230*/  FLO.U32 R20, UR6 ;  /* 0x0000000600147d00 */ /* 0x000e3000080e0000 */
[----:B------:R-:W2:Y:S01]  /*0240*/  POPC R13, UR6 ;  /* 0x00000006000d7d09 */ /* 0x000ea20008000000 */
[----:B0-----:R-:W-:-:S13]  /*0250*/  ISETP.EQ.U32.AND P0, PT, R20, R7, PT ;  /* 0x000000071400720c */ /* 0x001fda0003f02070 */
[----:B--2---:R-:W2:Y:S01]  /*0260*/  @P0 ATOMG.E.ADD.STRONG.GPU PT, R13, desc[UR4][R16.64], R13 ;  /* 0x8000000d100d09a8 */ /* 0x004ea200081ef104 */
[----:B------:R-:W-:Y:S01]  /*0270*/  IADD3 R7, PT, PT, R5, -0x1, RZ ;  /* 0xffffffff05077810 */ /* 0x000fe20007ffe0ff */
[----:B------:R-:W0:Y:S02]  /*0280*/  S2R R6, SR_LTMASK ;  /* 0x0000000000067919 */ /* 0x000e240000003900 */
[----:B0-----:R-:W-:-:S04]  /*0290*/  LOP3.LUT R21, R6, UR6, RZ, 0xc0, !PT ;  /* 0x0000000606157c12 */ /* 0x001fc8000f8ec0ff */
[----:B------:R-:W0:Y:S01]  /*02a0*/  POPC R6, R21 ;  /* 0x0000001500067309 */ /* 0x000e220000000000 */
[----:B--2---:R-:W0:Y:S02]  /*02b0*/  SHFL.IDX PT, R19, R13, R20, 0x1f ;  /* 0x00001f140d137589 */ /* 0x004e2400000e0000 */
[----:B0-----:R-:W-:Y:S02]  /*02c0*/  IMAD.IADD R19, R19, 0x1, R6 ;  /* 0x0000000113137824 */ /* 0x001fe400078e0206 */
[----:B------:R-:W-:Y:S02]  /*02d0*/  VIADD R6, R4, 0xffffffff ;  /* 0xffffffff04067836 */ /* 0x000fe40000000000 */
[----:B-1----:R-:W-:-:S05]  /*02e0*/  IMAD.WIDE R18, R19, 0x10, R8 ;  /* 0x0000001013127825 */ /* 0x002fca00078e0208 */
[----:B------:R0:W-:Y:S02]  /*02f0*/  STG.E.128 desc[UR4][R18.64], R4 ;  /* 0x0000000412007986 */ /* 0x0001e4000c101d04 */
.L_x_7:
[----:B------:R-:W-:Y:S05]  /*0300*/  BSYNC.RECONVERGENT B1 ;  /* 0x0000000000017941 */ /* 0x000fea0003800200 */
.L_x_6:
[----:B0-----:R-:W2:Y:S01]  /*0310*/  LDG.E R6, desc[UR4][R14.64+-0x24] ;  /* 0xffffdc040e067981 */ /* 0x001ea2000c1e1900 */
[----:B------:R-:W-:Y:S01]  /*0320*/  BSSY.RECONVERGENT B1, `(.L_x_8) ;  /* 0x0000013000017945 */ /* 0x000fe20003800200 */
[----:B--2---:R-:W-:-:S13]  /*0330*/  ISETP.NE.AND P0, PT, R6, 0x1, PT ;  /* 0x000000010600780c */ /* 0x004fda0003f05270 */
        /* <DEDUP_REMOVED lines=17> */
.L_x_9:
[----:B------:R-:W-:Y:S05]  /*0450*/  BSYNC.RECONVERGENT B1 ;  /* 0x0000000000017941 */ /* 0x000fea0003800200 */
.L_x_8:
        /* <DEDUP_REMOVED lines=11> */
[----:B------:R-:W-:Y:S01]  /*0510*/  IADD3 R7, PT, PT, R5, 0x1, RZ ;  /* 0x0000000105077810 */ /* 0x000fe20007ffe0ff */
        /* <DEDUP_REMOVED lines=8> */
.L_x_11:
[----:B------:R-:W-:Y:S05]  /*05a0*/  BSYNC.RECONVERGENT B1 ;  /* 0x0000000000017941 */ /* 0x000fea0003800200 */
.L_x_10:
[----:B------:R-:W2:Y:S02]  /*05b0*/  LDG.E R14, desc[UR4][R14.64+0x2c] ;  /* 0x00002c040e0e7981 */ /* 0x000ea4000c1e1900 */
[----:B--2---:R-:W-:-:S13]  /*05c0*/  ISETP.NE.AND P0, PT, R14, 0x1, PT ;  /* 0x000000010e00780c */ /* 0x004fda0003f05270 */
[----:B------:R-:W-:Y:S05]  /*05d0*/  @P0 BRA `(.L_x_5) ;  /* 0x0000000000400947 */ /* 0x000fea0003800000 */
[----:B0-----:R-:W0:Y:S01]  /*05e0*/  S2R R7, SR_LANEID ;  /* 0x0000000000077919 */ /* 0x001e220000000000 */
[----:B------:R-:W-:Y:S01]  /*05f0*/  VOTEU.ANY UR6, UPT, PT ;  /* 0x0000000000067886 */ /* 0x000fe200038e0100 */
[----:B------:R-:W2:Y:S01]  /*0600*/  LDC.64 R16, c[0x0][0x390] ;  /* 0x0000e400ff107b82 */ /* 0x000ea20000000a00 */
[----:B------:R-:W0:Y:S08]  /*0610*/  FLO.U32 R18, UR6 ;  /* 0x0000000600127d00 */ /* 0x000e3000080e0000 */
[----:B------:R-:W2:Y:S01]  /*0620*/  POPC R13, UR6 ;  /* 0x00000006000d7d09 */ /* 0x000ea20008000000 */
[----:B0-----:R-:W-:-:S13]  /*0630*/  ISETP.EQ.U32.AND P0, PT, R18, R7, PT ;  /* 0x000000071200720c */ /* 0x001fda0003f02070 */
[----:B--2---:R-:W2:Y:S01]  /*0640*/  @P0 ATOMG.E.ADD.STRONG.GPU PT, R13, desc[UR4][R16.64], R13 ;  /* 0x8000000d100d09a8 */ /* 0x004ea200081ef104 */
[----:B------:R-:W-:Y:S01]  /*0650*/  VIADD R7, R5, 0xffffffff ;  /* 0xffffffff05077836 */ /* 0x000fe20000000000 */
[----:B------:R-:W0:Y:S02]  /*0660*/  S2R R19, SR_LTMASK ;  /* 0x0000000000137919 */ /* 0x000e240000003900 */
[----:B0-----:R-:W-:-:S04]  /*0670*/  LOP3.LUT R19, R19, UR6, RZ, 0xc0, !PT ;  /* 0x0000000613137c12 */ /* 0x001fc8000f8ec0ff */
[----:B------:R-:W0:Y:S01]  /*0680*/  POPC R6, R19 ;  /* 0x0000001300067309 */ /* 0x000e220000000000 */
[----:B--2---:R-:W0:Y:S02]  /*0690*/  SHFL.IDX PT, R15, R13, R18, 0x1f ;  /* 0x00001f120d0f7589 */ /* 0x004e2400000e0000 */
[----:B0-----:R-:W-:Y:S01]  /*06a0*/  IMAD.IADD R15, R15, 0x1, R6 ;  /* 0x000000010f0f7824 */ /* 0x001fe200078e0206 */
[----:B------:R-:W-:-:S03]  /*06b0*/  IADD3 R6, PT, PT, R4, 0x1, RZ ;  /* 0x0000000104067810 */ /* 0x000fc60007ffe0ff */
[----:B-1----:R-:W-:-:S05]  /*06c0*/  IMAD.WIDE R14, R15, 0x10, R8 ;  /* 0x000000100f0e7825 */ /* 0x002fca00078e0208 */
[----:B------:R2:W-:Y:S02]  /*06d0*/  STG.E.128 desc[UR4][R14.64], R4 ;  /* 0x000000040e007986 */ /* 0x0005e4000c101d04 */
.L_x_5:
[----:B------:R-:W-:Y:S05]  /*06e0*/  BSYNC.RECONVERGENT B0 ;  /* 0x0000000000007941 */ /* 0x000fea0003800200 */
.L_x_4:
[----:B------:R-:W-:-:S04]  /*06f0*/  IADD3 R0, PT, PT, R11, R0, RZ ;  /* 0x000000000b007210 */ /* 0x000fc80007ffe0ff */
[----:B------:R-:W-:-:S13]  /*0700*/  ISETP.GE.AND P0, PT, R0, 0x63, PT ;  /* 0x000000630000780c */ /* 0x000fda0003f06270 */
[----:B------:R-:W-:Y:S05]  /*0710*/  @!P0 BRA `(.L_x_12) ;  /* 0xfffffff8007c8947 */ /* 0x000fea000383ffff */
[----:B------:R-:W-:Y:S05]  /*0720*/  EXIT ;  /* 0x000000000000794d */ /* 0x000fea0003800000 */
.L_x_13:
        /* <DEDUP_REMOVED lines=13> */
.L_x_21:


//--------------------- .text._Z17my_representationPiP12my_rep_class --------------------------
	.section	.text._Z17my_representationPiP12my_rep_class,"ax",@progbits
	.align	128
        .global         _Z17my_representationPiP12my_rep_class
        .type           _Z17my_representationPiP12my_rep_class,@function
        .size           _Z17my_representationPiP12my_rep_class,(.L_x_22 - _Z17my_representationPiP12my_rep_class)
        .other          _Z17my_representationPiP12my_rep_class,@"STO_CUDA_ENTRY STV_DEFAULT"
_Z17my_representationPiP12my_rep_class:
.text._Z17my_representationPiP12my_rep_class:
[----:B------:R-:W-:Y:S01]  /*0000*/  LDC R1, c[0x0][0x37c] ;  /* 0x0000df00ff017b82 */ /* 0x000fe20000000800 */
[----:B------:R-:W0:Y:S07]  /*0010*/  S2R R0, SR_TID.X ;  /* 0x0000000000007919 */ /* 0x000e2e0000002100 */
[----:B------:R-:W0:Y:S08]  /*0020*/  S2UR UR4, SR_CTAID.X ;  /* 0x00000000000479c3 */ /* 0x000e300000002500 */
[----:B------:R-:W0:Y:S02]  /*0030*/  LDC R9, c[0x0][0x360] ;  /* 0x0000d800ff097b82 */ /* 0x000e240000000800 */
[----:B0-----:R-:W-:-:S05]  /*0040*/  IMAD R0, R9, UR4, R0 ;  /* 0x0000000409007c24 */ /* 0x001fca000f8e0200 */
[----:B------:R-:W-:-:S13]  /*0050*/  ISETP.GT.AND P0, PT, R0, 0x3f, PT ;  /* 0x0000003f0000780c */ /* 0x000fda0003f04270 */
[----:B------:R-:W-:Y:S05]  /*0060*/  @P0 EXIT ;  /* 0x000000000000094d */ /* 0x000fea0003800000 */
[----:B------:R-:W0:Y:S01]  /*0070*/  LDC.64 R2, c[0x0][0x380] ;  /* 0x0000e000ff027b82 */ /* 0x000e220000000a00 */
[----:B------:R-:W1:Y:S01]  /*0080*/  LDCU UR4, c[0x0][0x370] ;  /* 0x00006e00ff0477ac */ /* 0x000e620008000800 */
[----:B------:R-:W2:Y:S01]  /*0090*/  LDCU.64 UR6, c[0x0][0x358] ;  /* 0x00006b00ff0677ac */ /* 0x000ea20008000a00 */
[----:B------:R-:W3:Y:S01]  /*00a0*/  LDCU.64 UR8, c[0x0][0x388] ;  /* 0x00007100ff0877ac */ /* 0x000ee20008000a00 */
[----:B-1----:R-:W-:-:S07]  /*00b0*/  IMAD R9, R9, UR4, RZ ;  /* 0x0000000409097c24 */ /* 0x002fce000f8e02ff */
.L_x_18:
[----:B012---:R-:W-:-:S06]  /*00c0*/  IMAD.WIDE R6, R0, 0x4, R2 ;  /* 0x0000000400067825 */ /* 0x007fcc00078e0202 */
[----:B--2---:R-:W2:Y:S01]  /*00d0*/  LDG.E R6, desc[UR6][R6.64] ;  /* 0x0000000606067981 */ /* 0x004ea2000c1e1900 */
[----:B------:R-:W-:Y:S01]  /*00e0*/  IMAD.HI R4, R0, 0x66666667, RZ ;  /* 0x6666666700047827 */ /* 0x000fe200078e02ff */
[----:B------:R-:W-:Y:S04]  /*00f0*/  BSSY.RECONVERGENT B0, `(.L_x_14) ;  /* 0x0000023000007945 */ /* 0x000fe80003800200 */
[----:B------:R-:W-:-:S04]  /*0100*/  SHF.R.U32.HI R5, RZ, 0x1f, R4 ;  /* 0x0000001fff057819 */ /* 0x000fc80000011604 */
[----:B------:R-:W-:-:S04]  /*0110*/  LEA.HI.SX32 R13, R4, R5, 0x1e ;  /* 0x00000005040d7211 */ /* 0x000fc800078ff2ff */
[----:B------:R-:W-:Y:S02]  /*0120*/  SHF.R.S32.HI R5, RZ, 0x1f, R13 ;  /* 0x0000001fff057819 */ /* 0x000fe4000001140d */
[----:B------:R-:W-:-:S04]  /*0130*/  IADD3 R8, P0, PT, R13, R0, RZ ;  /* 0x000000000d087210 */ /* 0x000fc80007f1e0ff */
[----:B------:R-:W-:Y:S02]  /*0140*/  LEA.HI.X.SX32 R5, R0, R5, 0x1, P0 ;  /* 0x0000000500057211 */ /* 0x000fe400000f0eff */
[----:B---3--:R-:W-:-:S04]  /*0150*/  LEA R4, P0, R8, UR8, 0x2 ;  /* 0x0000000808047c11 */ /* 0x008fc8000f8010ff */
[----:B------:R-:W-:Y:S01]  /*0160*/  LEA.HI.X R5, R8, UR9, R5, 0x2, P0 ;  /* 0x0000000908057c11 */ /* 0x000fe200080f1405 */
[----:B--2---:R-:W-:Y:S02]  /*0170*/  VIADD R11, R6, 0x1 ;  /* 0x00000001060b7836 */ /* 0x004fe40000000000 */
[----:B------:R-:W-:-:S03]  /*0180*/  IMAD R6, R13, -0xa, R0 ;  /* 0xfffffff60d067824 */ /* 0x000fc600078e0200 */
[----:B------:R0:W-:Y:S02]  /*0190*/  STG.E desc[UR6][R4.64+0x2c], R11 ;  /* 0x00002c0b04007986 */ /* 0x0001e4000c101906 */
[----:B------:R-:W-:-:S13]  /*01a0*/  ISETP.NE.AND P0, PT, R6, 0x9, PT ;  /* 0x000000090600780c */ /* 0x000fda0003f05270 */
[----:B0-----:R-:W-:Y:S05]  /*01b0*/  @!P0 BRA `(.L_x_15) ;  /* 0x0000000000448947 */ /* 0x001fea0003800000 */
[----:B------:R-:W-:-:S13]  /*01c0*/  ISETP.NE.AND P0, PT, R6, RZ, PT ;  /* 0x000000ff0600720c */ /* 0x000fda0003f05270 */
[----:B------:R-:W-:Y:S05]  /*01d0*/  @P0 BRA `(.L_x_16) ;  /* 0x0000000000240947 */ /* 0x000fea0003800000 */
[----:B------:R-:W-:-:S05]  /*01e0*/  VIADD R6, R0, 0x9 ;  /* 0x0000000900067836 */ /* 0x000fca0000000000 */
[----:B------:R-:W-:-:S13]  /*01f0*/  ISETP.GT.U32.AND P0, PT, R6, 0x12, PT ;  /* 0x000000120600780c */ /* 0x000fda0003f04070 */
[----:B------:R-:W0:Y:S01]  /*0200*/  @!P0 LDC.64 R6, c[0x0][0x388] ;  /* 0x0000e200ff068b82 */ /* 0x000e220000000a00 */
[----:B------:R-:W-:Y:S02]  /*0210*/  @!P0 IMAD.IADD R11, R13, 0x1, R0 ;  /* 0x000000010d0b8824 */ /* 0x000fe400078e0200 */
[----:B------:R-:W-:Y:S02]  /*0220*/  IMAD.MOV.U32 R13, RZ, RZ, 0x4 ;  /* 0x00000004ff0d7424 */ /* 0x000fe400078e00ff */
[----:B0-----:R-:W-:-:S05]  /*0230*/  @!P0 IMAD.WIDE R6, R11, 0x4, R6 ;  /* 0x000000040b068825 */ /* 0x001fca00078e0206 */
[----:B------:R0:W-:Y:S04]  /*0240*/  @!P0 STG.E desc[UR6][R6.64], R13 ;  /* 0x0000000d06008986 */ /* 0x0001e8000c101906 */
[----:B------:R0:W-:Y:S01]  /*0250*/  STG.E desc[UR6][R4.64+0x28], R13 ;  /* 0x0000280d04007986 */ /* 0x0001e2000c101906 */
[----:B------:R-:W-:Y:S05]  /*0260*/  BRA `(.L_x_17) ;  /* 0x00000000002c7947 */ /* 0x000fea0003800000 */
.L_x_16:
[----:B------:R-:W-:-:S04]  /*0270*/  IADD3 R6, PT, PT, R0, 0x9, RZ ;  /* 0x0000000900067810 */ /* 0x000fc80007ffe0ff */
[----:B------:R-:W-:-:S13]  /*0280*/  ISETP.GT.U32.AND P0, PT, R6, 0x12, PT ;  /* 0x000000120600780c */ /* 0x000fda0003f04070 */
[----:B------:R-:W-:Y:S05]  /*0290*/  @P0 BRA `(.L_x_17) ;  /* 0x0000000000200947 */ /* 0x000fea0003800000 */
[----:B------:R-:W-:-:S05]  /*02a0*/  IMAD.MOV.U32 R7, RZ, RZ, 0x4 ;  /* 0x00000004ff077424 */ /* 0x000fca00078e00ff */
[----:B------:R1:W-:Y:S01]  /*02b0*/  STG.E desc[UR6][R4.64+0x4], R7 ;  /* 0x0000040704007986 */ /* 0x0003e2000c101906 */
[----:B------:R-:W-:Y:S05]  /*02c0*/  BRA `(.L_x_17) ;  /* 0x0000000000147947 */ /* 0x000fea0003800000 */
.L_x_15:
[----:B------:R-:W-:Y:S02]  /*02d0*/  VIADD R6, R0, 0x9 ;  /* 0x0000000900067836 */ /* 0x000fe40000000000 */
[----:B------:R-:W-:-:S03]  /*02e0*/  HFMA2 R7, -RZ, RZ, 0, 2.384185791015625e-07 ;  /* 0x00000004ff077431 */ /* 0x000fc600000001ff */
[----:B------:R-:W-:Y:S02]  /*02f0*/  ISETP.GT.U32.AND P0, PT, R6, 0x12, PT ;  /* 0x000000120600780c */ /* 0x000fe40003f04070 */
[----:B------:R2:W-:Y:S11]  /*0300*/  STG.E desc[UR6][R4.64+0x30], R7 ;  /* 0x0000300704007986 */ /* 0x0005f6000c101906 */
[----:B------:R2:W-:Y:S02]  /*0310*/  @!P0 STG.E desc[UR6][R4.64+0x8], R7 ;  /* 0x0000080704008986 */ /* 0x0005e4000c101906 */
.L_x_17:
[----:B------:R-:W-:Y:S05]  /*0320*/  BSYNC.RECONVERGENT B0 ;  /* 0x0000000000007941 */ /* 0x000fea0003800200 */
.L_x_14:
[----:B------:R-:W-:-:S05]  /*0330*/  IMAD.IADD R0, R9, 0x1, R0 ;  /* 0x0000000109007824 */ /* 0x000fca00078e0200 */
[----:B------:R-:W-:-:S13]  /*0340*/  ISETP.GE.AND P0, PT, R0, 0x40, PT ;  /* 0x000000400000780c */ /* 0x000fda0003f06270 */
[----:B------:R-:W-:Y:S05]  /*0350*/  @!P0 BRA `(.L_x_18) ;  /* 0xfffffffc00588947 */ /* 0x000fea000383ffff */
[----:B------:R-:W-:Y:S05]  /*0360*/  EXIT ;  /* 0x000000000000794d */ /* 0x000fea0003800000 */
.L_x_19:
        /* <DEDUP_REMOVED lines=9> */
.L_x_22:


//--------------------- .nv.shared.reserved.0     --------------------------
	.section	.nv.shared.reserved.0,"aw",@nobits
	.weak		__nv_reservedSMEM_offset_0_alias
	.size		__nv_reservedSMEM_offset_0_alias, 0, 64
	.other		__nv_reservedSMEM_offset_0_alias,@"STO_CUDA_RESERVED_SHARED STV_DEFAULT"
__nv_reservedSMEM_offset_0_alias:
	.zero		0
	.zero		64


//--------------------- .nv.constant0._Z6updateP12my_rep_class4int4 --------------------------
	.section	.nv.constant0._Z6updateP12my_rep_class4int4,"a",@progbits
	.sectionflags	@""
	.align	4
.nv.constant0._Z6updateP12my_rep_class4int4:
	.zero		928


//--------------------- .nv.constant0._Z14possible_movesP12my_rep_classiPiP4int4 --------------------------
	.section	.nv.constant0._Z14possible_movesP12my_rep_classiPiP4int4,"a",@progbits
	.sectionflags	@""
	.align	4
.nv.constant0._Z14possible_movesP12my_rep_classiPiP4int4:
	.zero		928


//--------------------- .nv.constant0._Z17my_representationPiP12my_rep_class --------------------------
	.section	.nv.constant0._Z17my_representationPiP12my_rep_class,"a",@progbits
	.sectionflags	@""
	.align	4
.nv.constant0._Z17my_representationPiP12my_rep_class:
	.zero		912


//--------------------- SYMBOLS --------------------------

	.type		.nv.reservedSmem.offset0,@object
	.size		.nv.reservedSmem.offset0,0x4
